//
// Generated by NVIDIA NVVM Compiler
//
// Compiler Build ID: CL-36424714
// Cuda compilation tools, release 13.0, V13.0.88
// Based on NVVM 20.0.0
//

.version 9.0
.target sm_100
.address_size 64

	// .globl	_Z13encryptKernelPcS_
.extern .func  (.param .b32 func_retval0) vprintf
(
	.param .b64 vprintf_param_0,
	.param .b64 vprintf_param_1
)
;
.global .align 1 .b8 $str[32] = {82, 97, 119, 58, 32, 37, 99, 37, 99, 37, 99, 37, 99, 32, 45, 62, 32, 69, 110, 99, 114, 121, 112, 116, 101, 100, 58, 32, 37, 115, 10};

.visible .entry _Z13encryptKernelPcS_(
	.param .u64 .ptr .align 1 _Z13encryptKernelPcS__param_0,
	.param .u64 .ptr .align 1 _Z13encryptKernelPcS__param_1
)
{
	.local .align 8 .b8 	__local_depot0[40];
	.reg .b64 	%SP;
	.reg .b64 	%SPL;
	.reg .b16 	%rs<16>;
	.reg .b32 	%r<15>;
	.reg .b64 	%rd<19>;

	mov.u64 	%SPL, __local_depot0;
	cvta.local.u64 	%SP, %SPL;
	ld.param.u64 	%rd1, [_Z13encryptKernelPcS__param_0];
	ld.param.u64 	%rd2, [_Z13encryptKernelPcS__param_1];
	cvta.to.global.u64 	%rd3, %rd2;
	cvta.to.global.u64 	%rd4, %rd1;
	add.u64 	%rd5, %SP, 0;
	add.u64 	%rd6, %SPL, 0;
	add.u64 	%rd7, %SP, 16;
	add.u64 	%rd8, %SPL, 16;
	mov.u32 	%r1, %ctaid.x;
	cvt.u64.u32 	%rd9, %r1;
	add.s64 	%rd10, %rd4, %rd9;
	ld.global.u8 	%rs1, [%rd10];
	mov.u32 	%r2, %ctaid.y;
	cvt.u64.u32 	%rd11, %r2;
	add.s64 	%rd12, %rd4, %rd11;
	ld.global.u8 	%rs2, [%rd12];
	mov.u32 	%r3, %tid.x;
	cvt.u64.u32 	%rd13, %r3;
	add.s64 	%rd14, %rd3, %rd13;
	ld.global.u8 	%rs3, [%rd14];
	mov.u32 	%r4, %tid.y;
	cvt.u64.u32 	%rd15, %r4;
	add.s64 	%rd16, %rd3, %rd15;
	ld.global.u8 	%rs4, [%rd16];
	add.s16 	%rs5, %rs1, 2;
	st.local.u8 	[%rd6], %rs5;
	add.s16 	%rs6, %rs1, -2;
	st.local.u8 	[%rd6+1], %rs6;
	add.s16 	%rs7, %rs1, 1;
	st.local.u8 	[%rd6+2], %rs7;
	add.s16 	%rs8, %rs2, 3;
	st.local.u8 	[%rd6+3], %rs8;
	add.s16 	%rs9, %rs2, -3;
	st.local.u8 	[%rd6+4], %rs9;
	add.s16 	%rs10, %rs2, -1;
	st.local.u8 	[%rd6+5], %rs10;
	add.s16 	%rs11, %rs3, 2;
	st.local.u8 	[%rd6+6], %rs11;
	add.s16 	%rs12, %rs3, -2;
	st.local.u8 	[%rd6+7], %rs12;
	add.s16 	%rs13, %rs4, 4;
	st.local.u8 	[%rd6+8], %rs13;
	add.s16 	%rs14, %rs4, -4;
	st.local.u8 	[%rd6+9], %rs14;
	mov.b16 	%rs15, 0;
	st.local.u8 	[%rd6+10], %rs15;
	cvt.u32.u16 	%r5, %rs1;
	cvt.s32.s8 	%r6, %r5;
	cvt.u32.u16 	%r7, %rs2;
	cvt.s32.s8 	%r8, %r7;
	cvt.u32.u16 	%r9, %rs3;
	cvt.s32.s8 	%r10, %r9;
	cvt.u32.u16 	%r11, %rs4;
	cvt.s32.s8 	%r12, %r11;
	st.local.v2.u32 	[%rd8], {%r6, %r8};
	st.local.v2.u32 	[%rd8+8], {%r10, %r12};
	st.local.u64 	[%rd8+16], %rd5;
	mov.u64 	%rd17, $str;
	cvta.global.u64 	%rd18, %rd17;
	{ // callseq 0, 0
	.param .b64 param0;
	st.param.b64 	[param0], %rd18;
	.param .b64 param1;
	st.param.b64 	[param1], %rd7;
	.param .b32 retval0;
	call.uni (retval0), 
	vprintf, 
	(
	param0, 
	param1
	);
	ld.param.b32 	%r13, [retval0];
	} // callseq 0
	ret;

}
	// .globl	_Z13decryptKernelPKcPc
.visible .entry _Z13decryptKernelPKcPc(
	.param .u64 .ptr .align 1 _Z13decryptKernelPKcPc_param_0,
	.param .u64 .ptr .align 1 _Z13decryptKernelPKcPc_param_1
)
{
	.reg .b16 	%rs<10>;
	.reg .b64 	%rd<5>;

	ld.param.u64 	%rd1, [_Z13decryptKernelPKcPc_param_0];
	ld.param.u64 	%rd2, [_Z13decryptKernelPKcPc_param_1];
	cvta.to.global.u64 	%rd3, %rd2;
	cvta.to.global.u64 	%rd4, %rd1;
	ld.global.u8 	%rs1, [%rd4];
	add.s16 	%rs2, %rs1, -2;
	st.global.u8 	[%rd3], %rs2;
	ld.global.u8 	%rs3, [%rd4+3];
	add.s16 	%rs4, %rs3, -3;
	st.global.u8 	[%rd3+1], %rs4;
	ld.global.u8 	%rs5, [%rd4+6];
	add.s16 	%rs6, %rs5, -2;
	st.global.u8 	[%rd3+2], %rs6;
	ld.global.u8 	%rs7, [%rd4+8];
	add.s16 	%rs8, %rs7, -4;
	st.global.u8 	[%rd3+3], %rs8;
	mov.b16 	%rs9, 0;
	st.global.u8 	[%rd3+4], %rs9;
	ret;

}


// ===== COMPILED SASS (sm_100) =====

	.target	sm_100

	.elftype	@"ET_EXEC"


//--------------------- .note.nv.tkinfo           --------------------------
	.section	.note.nv.tkinfo,"",@"SHT_NOTE"
	.sectionflags	@"SHF_NOTE_NV_TKINFO"
	.tkinfo
        /*0018*/ 	.word	0x00000002
        /*0030*/ 	.string	""
        /*0030*/ 	.string	"ptxas"
        /*0030*/ 	.string	"Cuda compilation tools, release 13.0, V13.0.88"
        /*0030*/ 	.string	"Build cuda_13.0.r13.0/compiler.36424714_0"
        /*0030*/ 	.string	"-arch sm_100 -m 64 "



//--------------------- .note.nv.cuinfo           --------------------------
	.section	.note.nv.cuinfo,"",@"SHT_NOTE"
	.sectionflags	@"SHF_NOTE_NV_CUINFO"
        /*0018*/ 	.short	0x0002
        /*001a*/ 	.short	0x0064
        /*001c*/ 	.short	0x0082
	.zero		2


//--------------------- .nv.info                  --------------------------
	.section	.nv.info,"",@"SHT_CUDA_INFO"
	.align	4


	//----- nvinfo : EIATTR_REGCOUNT
	.align		4
        /*0000*/ 	.byte	0x04, 0x2f
        /*0002*/ 	.short	(.L_2 - .L_1)
	.align		4
.L_1:
        /*0004*/ 	.word	index@(_Z13encryptKernelPcS_)
        /*0008*/ 	.word	0x00000018


	//----- nvinfo : EIATTR_FRAME_SIZE
	.align		4
.L_2:
        /*000c*/ 	.byte	0x04, 0x11
        /*000e*/ 	.short	(.L_4 - .L_3)
	.align		4
.L_3:
        /*0010*/ 	.word	index@(_Z13encryptKernelPcS_)
        /*0014*/ 	.word	0x00000028


	//----- nvinfo : EIATTR_REGCOUNT
	.align		4
.L_4:
        /*0018*/ 	.byte	0x04, 0x2f
        /*001a*/ 	.short	(.L_6 - .L_5)
	.align		4
.L_5:
        /*001c*/ 	.word	index@(_Z13decryptKernelPKcPc)
        /*0020*/ 	.word	0x00000010


	//----- nvinfo : EIATTR_FRAME_SIZE
	.align		4
.L_6:
        /*0024*/ 	.byte	0x04, 0x11
        /*0026*/ 	.short	(.L_8 - .L_7)
	.align		4
.L_7:
        /*0028*/ 	.word	index@(_Z13decryptKernelPKcPc)
        /*002c*/ 	.word	0x00000000


	//----- nvinfo : EIATTR_MIN_STACK_SIZE
	.align		4
.L_8:
        /*0030*/ 	.byte	0x04, 0x12
        /*0032*/ 	.short	(.L_10 - .L_9)
	.align		4
.L_9:
        /*0034*/ 	.word	index@(_Z13decryptKernelPKcPc)
        /*0038*/ 	.word	0x00000000


	//----- nvinfo : EIATTR_MIN_STACK_SIZE
	.align		4
.L_10:
        /*003c*/ 	.byte	0x04, 0x12
        /*003e*/ 	.short	(.L_12 - .L_11)
	.align		4
.L_11:
        /*0040*/ 	.word	index@(_Z13encryptKernelPcS_)
        /*0044*/ 	.word	0x00000028
.L_12:


//--------------------- .nv.compat                --------------------------
	.section	.nv.compat,"",@"SHT_CUDA_COMPAT_INFO"
	.align	4
        /*0000*/ 	.byte	0x02, 0x09, 0x00, 0x00, 0x02, 0x02, 0x01, 0x00, 0x02, 0x05, 0x05, 0x00, 0x03, 0x07, 0x01, 0x01
        /*0010*/ 	.byte	0x02, 0x03, 0x00, 0x00, 0x02, 0x06, 0x01, 0x00, 0x04, 0x0b, 0x08, 0x00, 0x09, 0x00, 0x00, 0x00
        /*0020*/ 	.byte	0x00, 0x00, 0x00, 0x00


//--------------------- .nv.info._Z13decryptKernelPKcPc --------------------------
	.section	.nv.info._Z13decryptKernelPKcPc,"",@"SHT_CUDA_INFO"
	.sectionflags	@""
	.align	4


	//----- nvinfo : EIATTR_CUDA_API_VERSION
	.align		4
        /*0000*/ 	.byte	0x04, 0x37
        /*0002*/ 	.short	(.L_14 - .L_13)
.L_13:
        /*0004*/ 	.word	0x00000082


	//----- nvinfo : EIATTR_KPARAM_INFO
	.align		4
.L_14:
        /*0008*/ 	.byte	0x04, 0x17
        /*000a*/ 	.short	(.L_16 - .L_15)
.L_15:
        /*000c*/ 	.word	0x00000000
        /*0010*/ 	.short	0x0001
        /*0012*/ 	.short	0x0008
        /*0014*/ 	.byte	0x00, 0xf5, 0x21, 0x00


	//----- nvinfo : EIATTR_KPARAM_INFO
	.align		4
.L_16:
        /*0018*/ 	.byte	0x04, 0x17
        /*001a*/ 	.short	(.L_18 - .L_17)
.L_17:
        /*001c*/ 	.word	0x00000000
        /*0020*/ 	.short	0x0000
        /*0022*/ 	.short	0x0000
        /*0024*/ 	.byte	0x00, 0xf5, 0x21, 0x00


	//----- nvinfo : EIATTR_SPARSE_MMA_MASK
	.align		4
.L_18:
        /*0028*/ 	.byte	0x03, 0x50
        /*002a*/ 	.short	0x0000


	//----- nvinfo : EIATTR_MAXREG_COUNT
	.align		4
        /*002c*/ 	.byte	0x03, 0x1b
        /*002e*/ 	.short	0x00ff


	//----- nvinfo : EIATTR_MERCURY_ISA_VERSION
	.align		4
        /*0030*/ 	.byte	0x03, 0x5f
        /*0032*/ 	.short	0x0101


	//----- nvinfo : EIATTR_VRC_CTA_INIT_COUNT
	.align		4
        /*0034*/ 	.byte	0x02, 0x4a
	.zero		1
	.zero		1


	//----- nvinfo : EIATTR_EXIT_INSTR_OFFSETS
	.align		4
        /*0038*/ 	.byte	0x04, 0x1c
        /*003a*/ 	.short	(.L_20 - .L_19)


	//   ....[0]....
.L_19:
        /*003c*/ 	.word	0x00000110


	//----- nvinfo : EIATTR_CBANK_PARAM_SIZE
	.align		4
.L_20:
        /*0040*/ 	.byte	0x03, 0x19
        /*0042*/ 	.short	0x0010


	//----- nvinfo : EIATTR_PARAM_CBANK
	.align		4
        /*0044*/ 	.byte	0x04, 0x0a
        /*0046*/ 	.short	(.L_22 - .L_21)
	.align		4
.L_21:
        /*0048*/ 	.word	index@(.nv.constant0._Z13decryptKernelPKcPc)
        /*004c*/ 	.short	0x0380
        /*004e*/ 	.short	0x0010


	//----- nvinfo : EIATTR_SW_WAR
	.align		4
.L_22:
        /*0050*/ 	.byte	0x04, 0x36
        /*0052*/ 	.short	(.L_24 - .L_23)
.L_23:
        /*0054*/ 	.word	0x00000008
.L_24:


//--------------------- .nv.info._Z13encryptKernelPcS_ --------------------------
	.section	.nv.info._Z13encryptKernelPcS_,"",@"SHT_CUDA_INFO"
	.sectionflags	@""
	.align	4


	//----- nvinfo : EIATTR_CUDA_API_VERSION
	.align		4
        /*0000*/ 	.byte	0x04, 0x37
        /*0002*/ 	.short	(.L_26 - .L_25)
.L_25:
        /*0004*/ 	.word	0x00000082


	//----- nvinfo : EIATTR_KPARAM_INFO
	.align		4
.L_26:
        /*0008*/ 	.byte	0x04, 0x17
        /*000a*/ 	.short	(.L_28 - .L_27)
.L_27:
        /*000c*/ 	.word	0x00000000
        /*0010*/ 	.short	0x0001
        /*0012*/ 	.short	0x0008
        /*0014*/ 	.byte	0x00, 0xf5, 0x21, 0x00


	//----- nvinfo : EIATTR_KPARAM_INFO
	.align		4
.L_28:
        /*0018*/ 	.byte	0x04, 0x17
        /*001a*/ 	.short	(.L_30 - .L_29)
.L_29:
        /*001c*/ 	.word	0x00000000
        /*0020*/ 	.short	0x0000
        /*0022*/ 	.short	0x0000
        /*0024*/ 	.byte	0x00, 0xf5, 0x21, 0x00


	//----- nvinfo : EIATTR_SPARSE_MMA_MASK
	.align		4
.L_30:
        /*0028*/ 	.byte	0x03, 0x50
        /*002a*/ 	.short	0x0000


	//----- nvinfo : EIATTR_MAXREG_COUNT
	.align		4
        /*002c*/ 	.byte	0x03, 0x1b
        /*002e*/ 	.short	0x00ff


	//----- nvinfo : EIATTR_EXTERNS
	.align		4
        /*0030*/ 	.byte	0x04, 0x0f
        /*0032*/ 	.short	(.L_32 - .L_31)


	//   ....[0]....
	.align		4
.L_31:
        /*0034*/ 	.word	index@(vprintf)


	//----- nvinfo : EIATTR_MERCURY_ISA_VERSION
	.align		4
.L_32:
        /*0038*/ 	.byte	0x03, 0x5f
        /*003a*/ 	.short	0x0101


	//----- nvinfo : EIATTR_VRC_CTA_INIT_COUNT
	.align		4
        /*003c*/ 	.byte	0x02, 0x4a
	.zero		1
	.zero		1


	//----- nvinfo : EIATTR_SYSCALL_OFFSETS
	.align		4
        /*0040*/ 	.byte	0x04, 0x46
        /*0042*/ 	.short	(.L_34 - .L_33)


	//   ....[0]....
.L_33:
        /*0044*/ 	.word	0x00000410


	//----- nvinfo : EIATTR_EXIT_INSTR_OFFSETS
	.align		4
.L_34:
        /*0048*/ 	.byte	0x04, 0x1c
        /*004a*/ 	.short	(.L_36 - .L_35)


	//   ....[0]....
.L_35:
        /*004c*/ 	.word	0x00000420


	//----- nvinfo : EIATTR_CBANK_PARAM_SIZE
	.align		4
.L_36:
        /*0050*/ 	.byte	0x03, 0x19
        /*0052*/ 	.short	0x0010


	//----- nvinfo : EIATTR_PARAM_CBANK
	.align		4
        /*0054*/ 	.byte	0x04, 0x0a
        /*0056*/ 	.short	(.L_38 - .L_37)
	.align		4
.L_37:
        /*0058*/ 	.word	index@(.nv.constant0._Z13encryptKernelPcS_)
        /*005c*/ 	.short	0x0380
        /*005e*/ 	.short	0x0010


	//----- nvinfo : EIATTR_SW_WAR
	.align		4
.L_38:
        /*0060*/ 	.byte	0x04, 0x36
        /*0062*/ 	.short	(.L_40 - .L_39)
.L_39:
        /*0064*/ 	.word	0x00000008
.L_40:


//--------------------- .nv.callgraph             --------------------------
	.section	.nv.callgraph,"",@"SHT_CUDA_CALLGRAPH"
	.align	4
	.sectionentsize	8
	.align		4
        /*0000*/ 	.word	0x00000000
	.align		4
        /*0004*/ 	.word	0xffffffff
	.align		4
        /*0008*/ 	.word	index@(_Z13encryptKernelPcS_)
	.align		4
        /*000c*/ 	.word	index@(vprintf)
	.align		4
        /*0010*/ 	.word	0x00000000
	.align		4
        /*0014*/ 	.word	0xfffffffe
	.align		4
        /*0018*/ 	.word	0x00000000
	.align		4
        /*001c*/ 	.word	0xfffffffd
	.align		4
        /*0020*/ 	.word	0x00000000
	.align		4
        /*0024*/ 	.word	0xfffffffc


//--------------------- .nv.constant4             --------------------------
	.section	.nv.constant4,"a",@progbits
	.align	8
	.align		8
.nv.constant4:
        /*0000*/ 	.dword	$str
	.align		8
        /*0008*/ 	.dword	vprintf


//--------------------- .text._Z13decryptKernelPKcPc --------------------------
	.section	.text._Z13decryptKernelPKcPc,"ax",@progbits
	.align	128
        .global         _Z13decryptKernelPKcPc
        .type           _Z13decryptKernelPKcPc,@function
        .size           _Z13decryptKernelPKcPc,(.L_x_3 - _Z13decryptKernelPKcPc)
        .other          _Z13decryptKernelPKcPc,@"STO_CUDA_ENTRY STV_DEFAULT"
_Z13decryptKernelPKcPc:
.text._Z13decryptKernelPKcPc:
[----:B------:R-:W-:Y:S08]  /*0000*/  LDC R1, c[0x0][0x37c] ;  /* 0x0000df00ff017b82 */ /* 0x000ff00000000800 */
[----:B------:R-:W0:Y:S01]  /*0010*/  LDC.64 R2, c[0x0][0x380] ;  /* 0x0000e000ff027b82 */ /* 0x000e220000000a00 */
[----:B------:R-:W0:Y:S02]  /*0020*/  LDCU.64 UR4, c[0x0][0x358] ;  /* 0x00006b00ff0477ac */ /* 0x000e240008000a00 */
[----:B0-----:R-:W2:Y:S05]  /*0030*/  LDG.E.U8 R0, desc[UR4][R2.64] ;  /* 0x0000000402007981 */ /* 0x001eaa000c1e1100 */
[----:B------:R-:W0:Y:S01]  /*0040*/  LDC.64 R4, c[0x0][0x388] ;  /* 0x0000e200ff047b82 */ /* 0x000e220000000a00 */
[----:B--2---:R-:W-:-:S05]  /*0050*/  VIADD R7, R0, 0xfffffffe ;  /* 0xfffffffe00077836 */ /* 0x004fca0000000000 */
[----:B0-----:R-:W-:Y:S04]  /*0060*/  STG.E.U8 desc[UR4][R4.64], R7 ;  /* 0x0000000704007986 */ /* 0x001fe8000c101104 */
[----:B------:R-:W2:Y:S02]  /*0070*/  LDG.E.U8 R0, desc[UR4][R2.64+0x3] ;  /* 0x0000030402007981 */ /* 0x000ea4000c1e1100 */
[----:B--2---:R-:W-:-:S05]  /*0080*/  VIADD R9, R0, 0xfffffffd ;  /* 0xfffffffd00097836 */ /* 0x004fca0000000000 */
[----:B------:R-:W-:Y:S04]  /*0090*/  STG.E.U8 desc[UR4][R4.64+0x1], R9 ;  /* 0x0000010904007986 */ /* 0x000fe8000c101104 */
[----:B------:R-:W2:Y:S02]  /*00a0*/  LDG.E.U8 R0, desc[UR4][R2.64+0x6] ;  /* 0x0000060402007981 */ /* 0x000ea4000c1e1100 */
[----:B--2---:R-:W-:-:S05]  /*00b0*/  IADD3 R11, PT, PT, R0, -0x2, RZ ;  /* 0xfffffffe000b7810 */ /* 0x004fca0007ffe0ff */
[----:B------:R-:W-:Y:S04]  /*00c0*/  STG.E.U8 desc[UR4][R4.64+0x2], R11 ;  /* 0x0000020b04007986 */ /* 0x000fe8000c101104 */
[----:B------:R-:W2:Y:S04]  /*00d0*/  LDG.E.U8 R0, desc[UR4][R2.64+0x8] ;  /* 0x0000080402007981 */ /* 0x000ea8000c1e1100 */
[----:B------:R-:W-:Y:S01]  /*00e0*/  STG.E.U8 desc[UR4][R4.64+0x4], RZ ;  /* 0x000004ff04007986 */ /* 0x000fe2000c101104 */
[----:B--2---:R-:W-:-:S05]  /*00f0*/  IADD3 R13, PT, PT, R0, -0x4, RZ ;  /* 0xfffffffc000d7810 */ /* 0x004fca0007ffe0ff */
[----:B------:R-:W-:Y:S01]  /*0100*/  STG.E.U8 desc[UR4][R4.64+0x3], R13 ;  /* 0x0000030d04007986 */ /* 0x000fe2000c101104 */
[----:B------:R-:W-:Y:S05]  /*0110*/  EXIT ;  /* 0x000000000000794d */ /* 0x000fea0003800000 */
.L_x_0:
[----:B------:R-:W-:-:S00]  /*0120*/  BRA `(.L_x_0) ;  /* 0xfffffffc00fc7947 */ /* 0x000fc0000383ffff */
[----:B------:R-:W-:-:S00]  /*0130*/  NOP ;  /* 0x0000000000007918 */ /* 0x000fc00000000000 */
        /* <DEDUP_REMOVED lines=12> */
.L_x_3:


//--------------------- .text._Z13encryptKernelPcS_ --------------------------
	.section	.text._Z13encryptKernelPcS_,"ax",@progbits
	.align	128
        .global         _Z13encryptKernelPcS_
        .type           _Z13encryptKernelPcS_,@function
        .size           _Z13encryptKernelPcS_,(.L_x_4 - _Z13encryptKernelPcS_)
        .other          _Z13encryptKernelPcS_,@"STO_CUDA_ENTRY STV_DEFAULT"
_Z13encryptKernelPcS_:
.text._Z13encryptKernelPcS_:
[----:B------:R-:W0:Y:S08]  /*0000*/  LDC R1, c[0x0][0x37c] ;  /* 0x0000df00ff017b82 */ /* 0x000e300000000800 */
[----:B------:R-:W1:Y:S01]  /*0010*/  S2UR UR4, SR_CTAID.X ;  /* 0x00000000000479c3 */ /* 0x000e620000002500 */
[----:B------:R-:W2:Y:S01]  /*0020*/  S2R R8, SR_TID.X ;  /* 0x0000000000087919 */ /* 0x000ea20000002100 */
[----:B------:R-:W1:Y:S01]  /*0030*/  LDCU.128 UR8, c[0x0][0x380] ;  /* 0x00007000ff0877ac */ /* 0x000e620008000c00 */
[----:B0-----:R-:W-:Y:S01]  /*0040*/  VIADD R1, R1, 0xffffffd8 ;  /* 0xffffffd801017836 */ /* 0x001fe20000000000 */
[----:B------:R-:W0:Y:S01]  /*0050*/  S2R R10, SR_TID.Y ;  /* 0x00000000000a7919 */ /* 0x000e220000002200 */
[----:B------:R-:W3:Y:S03]  /*0060*/  LDCU.64 UR6, c[0x0][0x358] ;  /* 0x00006b00ff0677ac */ /* 0x000ee60008000a00 */
[----:B------:R-:W4:Y:S01]  /*0070*/  S2UR UR5, SR_CTAID.Y ;  /* 0x00000000000579c3 */ /* 0x000f220000002600 */
[----:B-1----:R-:W-:-:S04]  /*0080*/  UIADD3 UR4, UP0, UPT, UR4, UR8, URZ ;  /* 0x0000000804047290 */ /* 0x002fc8000ff1e0ff */
[----:B------:R-:W-:Y:S02]  /*0090*/  UIADD3.X UR12, UPT, UPT, URZ, UR9, URZ, UP0, !UPT ;  /* 0x00000009ff0c7290 */ /* 0x000fe400087fe4ff */
[----:B------:R-:W-:Y:S01]  /*00a0*/  IMAD.U32 R2, RZ, RZ, UR4 ;  /* 0x00000004ff027e24 */ /* 0x000fe2000f8e00ff */
[----:B----4-:R-:W-:Y:S01]  /*00b0*/  UIADD3 UR5, UP0, UPT, UR5, UR8, URZ ;  /* 0x0000000805057290 */ /* 0x010fe2000ff1e0ff */
[----:B--2---:R-:W-:Y:S02]  /*00c0*/  IADD3 R8, P0, PT, R8, UR10, RZ ;  /* 0x0000000a08087c10 */ /* 0x004fe4000ff1e0ff */
[----:B------:R-:W-:Y:S01]  /*00d0*/  IMAD.U32 R3, RZ, RZ, UR12 ;  /* 0x0000000cff037e24 */ /* 0x000fe2000f8e00ff */
[----:B------:R-:W-:Y:S02]  /*00e0*/  UIADD3.X UR4, UPT, UPT, URZ, UR9, URZ, UP0, !UPT ;  /* 0x00000009ff047290 */ /* 0x000fe400087fe4ff */
[----:B------:R-:W-:Y:S01]  /*00f0*/  MOV R4, UR5 ;  /* 0x0000000500047c02 */ /* 0x000fe20008000f00 */
[----:B------:R-:W-:Y:S01]  /*0100*/  IMAD.X R9, RZ, RZ, UR11, P0 ;  /* 0x0000000bff097e24 */ /* 0x000fe200080e06ff */
[----:B---3--:R1:W2:Y:S02]  /*0110*/  LDG.E.U8 R20, desc[UR6][R2.64] ;  /* 0x0000000602147981 */ /* 0x0082a4000c1e1100 */
[----:B------:R-:W-:Y:S01]  /*0120*/  IMAD.U32 R5, RZ, RZ, UR4 ;  /* 0x00000004ff057e24 */ /* 0x000fe2000f8e00ff */
[----:B0-----:R-:W-:-:S02]  /*0130*/  IADD3 R10, P0, PT, R10, UR10, RZ ;  /* 0x0000000a0a0a7c10 */ /* 0x001fc4000ff1e0ff */
[----:B------:R-:W3:Y:S02]  /*0140*/  LDG.E.U8 R9, desc[UR6][R8.64] ;  /* 0x0000000608097981 */ /* 0x000ee4000c1e1100 */
[----:B------:R-:W-:Y:S02]  /*0150*/  IADD3.X R11, PT, PT, RZ, UR11, RZ, P0, !PT ;  /* 0x0000000bff0b7c10 */ /* 0x000fe400087fe4ff */
[----:B------:R2:W4:Y:S04]  /*0160*/  LDG.E.U8 R5, desc[UR6][R4.64] ;  /* 0x0000000604057981 */ /* 0x000528000c1e1100 */
[----:B------:R4:W5:Y:S01]  /*0170*/  LDG.E.U8 R11, desc[UR6][R10.64] ;  /* 0x000000060a0b7981 */ /* 0x000962000c1e1100 */
[----:B------:R-:W1:Y:S01]  /*0180*/  LDCU UR4, c[0x0][0x2f8] ;  /* 0x00005f00ff0477ac */ /* 0x000e620008000800 */
[----:B------:R-:W0:Y:S02]  /*0190*/  LDCU UR5, c[0x0][0x2fc] ;  /* 0x00005f80ff0577ac */ /* 0x000e240008000800 */
[----:B------:R-:W-:Y:S01]  /*01a0*/  STL.U8 [R1+0xa], RZ ;  /* 0x00000aff01007387 */ /* 0x000fe20000100000 */
[----:B-1----:R-:W-:-:S05]  /*01b0*/  IADD3 R2, P0, PT, R1, UR4, RZ ;  /* 0x0000000401027c10 */ /* 0x002fca000ff1e0ff */
[----:B0-----:R-:W-:Y:S01]  /*01c0*/  IMAD.X R3, RZ, RZ, UR5, P0 ;  /* 0x00000005ff037e24 */ /* 0x001fe200080e06ff */
[----:B------:R-:W0:Y:S04]  /*01d0*/  LDCU.64 UR4, c[0x4][URZ] ;  /* 0x01000000ff0477ac */ /* 0x000e280008000a00 */
[----:B------:R-:W-:Y:S01]  /*01e0*/  STL.64 [R1+0x20], R2 ;  /* 0x0000200201007387 */ /* 0x000fe20000100a00 */
[C---:B--2---:R-:W-:Y:S01]  /*01f0*/  IADD3 R4, PT, PT, R20.reuse, -0x2, RZ ;  /* 0xfffffffe14047810 */ /* 0x044fe20007ffe0ff */
[----:B------:R-:W-:-:S04]  /*0200*/  VIADD R0, R20, 0x2 ;  /* 0x0000000214007836 */ /* 0x000fc80000000000 */
[----:B------:R3:W-:Y:S01]  /*0210*/  STL.U8 [R1+0x1], R4 ;  /* 0x0000010401007387 */ /* 0x0007e20000100000 */
[C---:B----4-:R-:W-:Y:S01]  /*0220*/  IADD3 R10, PT, PT, R5.reuse, -0x3, RZ ;  /* 0xfffffffd050a7810 */ /* 0x050fe20007ffe0ff */
[----:B------:R-:W-:Y:S02]  /*0230*/  VIADD R8, R5, 0x3 ;  /* 0x0000000305087836 */ /* 0x000fe40000000000 */
[----:B------:R1:W-:Y:S01]  /*0240*/  STL.U8 [R1], R0 ;  /* 0x0000000001007387 */ /* 0x0003e20000100000 */
[C---:B------:R-:W-:Y:S01]  /*0250*/  VIADD R6, R20.reuse, 0x1 ;  /* 0x0000000114067836 */ /* 0x040fe20000000000 */
[C---:B---3--:R-:W-:Y:S02]  /*0260*/  PRMT R4, R9.reuse, 0x8880, RZ ;  /* 0x0000888009047816 */ /* 0x048fe400000000ff */
[----:B------:R2:W-:Y:S01]  /*0270*/  STL.U8 [R1+0x4], R10 ;  /* 0x0000040a01007387 */ /* 0x0005e20000100000 */
[----:B------:R-:W-:Y:S01]  /*0280*/  VIADD R14, R9, 0x2 ;  /* 0x00000002090e7836 */ /* 0x000fe20000000000 */
[----:B------:R-:W-:Y:S01]  /*0290*/  PRMT R20, R20, 0x8880, RZ ;  /* 0x0000888014147816 */ /* 0x000fe200000000ff */
[----:B------:R-:W-:Y:S01]  /*02a0*/  VIADD R12, R5, 0xffffffff ;  /* 0xffffffff050c7836 */ /* 0x000fe20000000000 */
[----:B------:R3:W-:Y:S01]  /*02b0*/  STL.U8 [R1+0x3], R8 ;  /* 0x0000030801007387 */ /* 0x0007e20000100000 */
[----:B-1----:R-:W-:Y:S01]  /*02c0*/  IADD3 R0, PT, PT, R9, -0x2, RZ ;  /* 0xfffffffe09007810 */ /* 0x002fe20007ffe0ff */
[----:B-----5:R-:W-:Y:S01]  /*02d0*/  VIADD R16, R11, 0x4 ;  /* 0x000000040b107836 */ /* 0x020fe20000000000 */
[----:B------:R-:W-:Y:S01]  /*02e0*/  PRMT R21, R5, 0x8880, RZ ;  /* 0x0000888005157816 */ /* 0x000fe200000000ff */
[C---:B------:R-:W-:Y:S01]  /*02f0*/  VIADD R18, R11.reuse, 0xfffffffc ;  /* 0xfffffffc0b127836 */ /* 0x040fe20000000000 */
[----:B------:R-:W-:-:S02]  /*0300*/  PRMT R9, R11, 0x8880, RZ ;  /* 0x000088800b097816 */ /* 0x000fc400000000ff */
[----:B--2---:R-:W-:Y:S02]  /*0310*/  MOV R10, 0x8 ;  /* 0x00000008000a7802 */ /* 0x004fe40000000f00 */
[----:B---3--:R-:W-:Y:S01]  /*0320*/  MOV R8, R4 ;  /* 0x0000000400087202 */ /* 0x008fe20000000f00 */
[----:B------:R-:W-:Y:S03]  /*0330*/  STL.U8 [R1+0x5], R12 ;  /* 0x0000050c01007387 */ /* 0x000fe60000100000 */
[----:B------:R-:W1:Y:S01]  /*0340*/  LDC.64 R10, c[0x4][R10] ;  /* 0x010000000a0a7b82 */ /* 0x000e620000000a00 */
[----:B------:R-:W-:Y:S04]  /*0350*/  STL.64 [R1+0x10], R20 ;  /* 0x0000101401007387 */ /* 0x000fe80000100a00 */
[----:B------:R-:W-:Y:S04]  /*0360*/  STL.U8 [R1+0x6], R14 ;  /* 0x0000060e01007387 */ /* 0x000fe80000100000 */
[----:B------:R-:W-:Y:S04]  /*0370*/  STL.U8 [R1+0x7], R0 ;  /* 0x0000070001007387 */ /* 0x000fe80000100000 */
[----:B------:R-:W-:Y:S04]  /*0380*/  STL.U8 [R1+0x8], R16 ;  /* 0x0000081001007387 */ /* 0x000fe80000100000 */
[----:B------:R-:W-:Y:S04]  /*0390*/  STL.U8 [R1+0x9], R18 ;  /* 0x0000091201007387 */ /* 0x000fe80000100000 */
[----:B------:R-:W-:Y:S04]  /*03a0*/  STL.64 [R1+0x18], R8 ;  /* 0x0000180801007387 */ /* 0x000fe80000100a00 */
[----:B------:R2:W-:Y:S01]  /*03b0*/  STL.U8 [R1+0x2], R6 ;  /* 0x0000020601007387 */ /* 0x0005e20000100000 */
[----:B0-----:R-:W-:-:S02]  /*03c0*/  IMAD.U32 R4, RZ, RZ, UR4 ;  /* 0x00000004ff047e24 */ /* 0x001fc4000f8e00ff */
[----:B------:R-:W-:Y:S01]  /*03d0*/  IMAD.U32 R5, RZ, RZ, UR5 ;  /* 0x00000005ff057e24 */ /* 0x000fe2000f8e00ff */
[----:B--2---:R-:W-:-:S04]  /*03e0*/  IADD3 R6, P0, PT, R2, 0x10, RZ ;  /* 0x0000001002067810 */ /* 0x004fc80007f1e0ff */
[----:B------:R-:W-:-:S09]  /*03f0*/  IADD3.X R7, PT, PT, RZ, R3, RZ, P0, !PT ;  /* 0x00000003ff077210 */ /* 0x000fd200007fe4ff */
[----:B------:R-:W-:-:S07]  /*0400*/  LEPC R20, `(.L_x_1) ;  /* 0x000000001014794e */ /* 0x000fce0000000000 */
[----:B-1----:R-:W-:Y:S05]  /*0410*/  CALL.ABS.NOINC R10 ;  /* 0x000000000a007343 */ /* 0x002fea0003c00000 */
.L_x_1:
[----:B------:R-:W-:Y:S05]  /*0420*/  EXIT ;  /* 0x000000000000794d */ /* 0x000fea0003800000 */
.L_x_2:
        /* <DEDUP_REMOVED lines=13> */
.L_x_4:


//--------------------- .nv.global.init           --------------------------
	.section	.nv.global.init,"aw",@progbits
.nv.global.init:
	.type		$str,@object
	.size		$str,(.L_0 - $str)
$str:
        /*0000*/ 	.byte	0x52, 0x61, 0x77, 0x3a, 0x20, 0x25, 0x63, 0x25, 0x63, 0x25, 0x63, 0x25, 0x63, 0x20, 0x2d, 0x3e
        /*0010*/ 	.byte	0x20, 0x45, 0x6e, 0x63, 0x72, 0x79, 0x70, 0x74, 0x65, 0x64, 0x3a, 0x20, 0x25, 0x73, 0x0a, 0x00
.L_0:


//--------------------- .nv.shared.reserved.0     --------------------------
	.section	.nv.shared.reserved.0,"aw",@nobits
	.weak		__nv_reservedSMEM_offset_0_alias
	.size		__nv_reservedSMEM_offset_0_alias, 0, 64
	.other		__nv_reservedSMEM_offset_0_alias,@"STO_CUDA_RESERVED_SHARED STV_DEFAULT"
__nv_reservedSMEM_offset_0_alias:
	.zero		0
	.zero		64


//--------------------- .nv.constant0._Z13decryptKernelPKcPc --------------------------
	.section	.nv.constant0._Z13decryptKernelPKcPc,"a",@progbits
	.sectionflags	@""
	.align	4
.nv.constant0._Z13decryptKernelPKcPc:
	.zero		912


//--------------------- .nv.constant0._Z13encryptKernelPcS_ --------------------------
	.section	.nv.constant0._Z13encryptKernelPcS_,"a",@progbits
	.sectionflags	@""
	.align	4
.nv.constant0._Z13encryptKernelPcS_:
	.zero		912


//--------------------- SYMBOLS --------------------------

	.type		.nv.reservedSmem.offset0,@object
	.size		.nv.reservedSmem.offset0,0x4
	.type		vprintf,@function
